//
// Generated by NVIDIA NVVM Compiler
//
// Compiler Build ID: CL-36424714
// Cuda compilation tools, release 13.0, V13.0.88
// Based on NVVM 20.0.0
//

.version 9.0
.target sm_100
.address_size 64

	// .globl	_Z11scaleKernelPfS_f

.visible .entry _Z11scaleKernelPfS_f(
	.param .u64 .ptr .align 1 _Z11scaleKernelPfS_f_param_0,
	.param .u64 .ptr .align 1 _Z11scaleKernelPfS_f_param_1,
	.param .f32 _Z11scaleKernelPfS_f_param_2
)
{
	.reg .b32 	%r<5>;
	.reg .b32 	%f<4>;
	.reg .b64 	%rd<8>;

	ld.param.u64 	%rd1, [_Z11scaleKernelPfS_f_param_0];
	ld.param.u64 	%rd2, [_Z11scaleKernelPfS_f_param_1];
	ld.param.f32 	%f1, [_Z11scaleKernelPfS_f_param_2];
	cvta.to.global.u64 	%rd3, %rd2;
	cvta.to.global.u64 	%rd4, %rd1;
	mov.u32 	%r1, %ctaid.x;
	mov.u32 	%r2, %ntid.x;
	mov.u32 	%r3, %tid.x;
	mad.lo.s32 	%r4, %r1, %r2, %r3;
	mul.wide.s32 	%rd5, %r4, 4;
	add.s64 	%rd6, %rd4, %rd5;
	ld.global.f32 	%f2, [%rd6];
	mul.f32 	%f3, %f1, %f2;
	add.s64 	%rd7, %rd3, %rd5;
	st.global.f32 	[%rd7], %f3;
	ret;

}


// ===== COMPILED SASS (sm_100) =====

	.target	sm_100

	.elftype	@"ET_EXEC"


//--------------------- .note.nv.tkinfo           --------------------------
	.section	.note.nv.tkinfo,"",@"SHT_NOTE"
	.sectionflags	@"SHF_NOTE_NV_TKINFO"
	.tkinfo
        /*0018*/ 	.word	0x00000002
        /*0030*/ 	.string	""
        /*0030*/ 	.string	"ptxas"
        /*0030*/ 	.string	"Cuda compilation tools, release 13.0, V13.0.88"
        /*0030*/ 	.string	"Build cuda_13.0.r13.0/compiler.36424714_0"
        /*0030*/ 	.string	"-arch sm_100 -m 64 "



//--------------------- .note.nv.cuinfo           --------------------------
	.section	.note.nv.cuinfo,"",@"SHT_NOTE"
	.sectionflags	@"SHF_NOTE_NV_CUINFO"
        /*0018*/ 	.short	0x0002
        /*001a*/ 	.short	0x0064
        /*001c*/ 	.short	0x0082
	.zero		2


//--------------------- .nv.info                  --------------------------
	.section	.nv.info,"",@"SHT_CUDA_INFO"
	.align	4


	//----- nvinfo : EIATTR_REGCOUNT
	.align		4
        /*0000*/ 	.byte	0x04, 0x2f
        /*0002*/ 	.short	(.L_1 - .L_0)
	.align		4
.L_0:
        /*0004*/ 	.word	index@(_Z11scaleKernelPfS_f)
        /*0008*/ 	.word	0x0000000a


	//----- nvinfo : EIATTR_FRAME_SIZE
	.align		4
.L_1:
        /*000c*/ 	.byte	0x04, 0x11
        /*000e*/ 	.short	(.L_3 - .L_2)
	.align		4
.L_2:
        /*0010*/ 	.word	index@(_Z11scaleKernelPfS_f)
        /*0014*/ 	.word	0x00000000


	//----- nvinfo : EIATTR_MIN_STACK_SIZE
	.align		4
.L_3:
        /*0018*/ 	.byte	0x04, 0x12
        /*001a*/ 	.short	(.L_5 - .L_4)
	.align		4
.L_4:
        /*001c*/ 	.word	index@(_Z11scaleKernelPfS_f)
        /*0020*/ 	.word	0x00000000
.L_5:


//--------------------- .nv.compat                --------------------------
	.section	.nv.compat,"",@"SHT_CUDA_COMPAT_INFO"
	.align	4
        /*0000*/ 	.byte	0x02, 0x09, 0x00, 0x00, 0x02, 0x02, 0x01, 0x00, 0x02, 0x05, 0x05, 0x00, 0x03, 0x07, 0x01, 0x01
        /*0010*/ 	.byte	0x02, 0x03, 0x00, 0x00, 0x02, 0x06, 0x01, 0x00, 0x04, 0x0b, 0x08, 0x00, 0x09, 0x00, 0x00, 0x00
        /*0020*/ 	.byte	0x00, 0x00, 0x00, 0x00


//--------------------- .nv.info._Z11scaleKernelPfS_f --------------------------
	.section	.nv.info._Z11scaleKernelPfS_f,"",@"SHT_CUDA_INFO"
	.sectionflags	@""
	.align	4


	//----- nvinfo : EIATTR_CUDA_API_VERSION
	.align		4
        /*0000*/ 	.byte	0x04, 0x37
        /*0002*/ 	.short	(.L_7 - .L_6)
.L_6:
        /*0004*/ 	.word	0x00000082


	//----- nvinfo : EIATTR_KPARAM_INFO
	.align		4
.L_7:
        /*0008*/ 	.byte	0x04, 0x17
        /*000a*/ 	.short	(.L_9 - .L_8)
.L_8:
        /*000c*/ 	.word	0x00000000
        /*0010*/ 	.short	0x0002
        /*0012*/ 	.short	0x0010
        /*0014*/ 	.byte	0x00, 0xf0, 0x11, 0x00


	//----- nvinfo : EIATTR_KPARAM_INFO
	.align		4
.L_9:
        /*0018*/ 	.byte	0x04, 0x17
        /*001a*/ 	.short	(.L_11 - .L_10)
.L_10:
        /*001c*/ 	.word	0x00000000
        /*0020*/ 	.short	0x0001
        /*0022*/ 	.short	0x0008
        /*0024*/ 	.byte	0x00, 0xf5, 0x21, 0x00


	//----- nvinfo : EIATTR_KPARAM_INFO
	.align		4
.L_11:
        /*0028*/ 	.byte	0x04, 0x17
        /*002a*/ 	.short	(.L_13 - .L_12)
.L_12:
        /*002c*/ 	.word	0x00000000
        /*0030*/ 	.short	0x0000
        /*0032*/ 	.short	0x0000
        /*0034*/ 	.byte	0x00, 0xf5, 0x21, 0x00


	//----- nvinfo : EIATTR_SPARSE_MMA_MASK
	.align		4
.L_13:
        /*0038*/ 	.byte	0x03, 0x50
        /*003a*/ 	.short	0x0000


	//----- nvinfo : EIATTR_MAXREG_COUNT
	.align		4
        /*003c*/ 	.byte	0x03, 0x1b
        /*003e*/ 	.short	0x00ff


	//----- nvinfo : EIATTR_MERCURY_ISA_VERSION
	.align		4
        /*0040*/ 	.byte	0x03, 0x5f
        /*0042*/ 	.short	0x0101


	//----- nvinfo : EIATTR_VRC_CTA_INIT_COUNT
	.align		4
        /*0044*/ 	.byte	0x02, 0x4a
	.zero		1
	.zero		1


	//----- nvinfo : EIATTR_EXIT_INSTR_OFFSETS
	.align		4
        /*0048*/ 	.byte	0x04, 0x1c
        /*004a*/ 	.short	(.L_15 - .L_14)


	//   ....[0]....
.L_14:
        /*004c*/ 	.word	0x000000e0


	//----- nvinfo : EIATTR_CBANK_PARAM_SIZE
	.align		4
.L_15:
        /*0050*/ 	.byte	0x03, 0x19
        /*0052*/ 	.short	0x0014


	//----- nvinfo : EIATTR_PARAM_CBANK
	.align		4
        /*0054*/ 	.byte	0x04, 0x0a
        /*0056*/ 	.short	(.L_17 - .L_16)
	.align		4
.L_16:
        /*0058*/ 	.word	index@(.nv.constant0._Z11scaleKernelPfS_f)
        /*005c*/ 	.short	0x0380
        /*005e*/ 	.short	0x0014


	//----- nvinfo : EIATTR_SW_WAR
	.align		4
.L_17:
        /*0060*/ 	.byte	0x04, 0x36
        /*0062*/ 	.short	(.L_19 - .L_18)
.L_18:
        /*0064*/ 	.word	0x00000008
.L_19:


//--------------------- .nv.callgraph             --------------------------
	.section	.nv.callgraph,"",@"SHT_CUDA_CALLGRAPH"
	.align	4
	.sectionentsize	8
	.align		4
        /*0000*/ 	.word	0x00000000
	.align		4
        /*0004*/ 	.word	0xffffffff
	.align		4
        /*0008*/ 	.word	0x00000000
	.align		4
        /*000c*/ 	.word	0xfffffffe
	.align		4
        /*0010*/ 	.word	0x00000000
	.align		4
        /*0014*/ 	.word	0xfffffffd
	.align		4
        /*0018*/ 	.word	0x00000000
	.align		4
        /*001c*/ 	.word	0xfffffffc


//--------------------- .text._Z11scaleKernelPfS_f --------------------------
	.section	.text._Z11scaleKernelPfS_f,"ax",@progbits
	.align	128
        .global         _Z11scaleKernelPfS_f
        .type           _Z11scaleKernelPfS_f,@function
        .size           _Z11scaleKernelPfS_f,(.L_x_1 - _Z11scaleKernelPfS_f)
        .other          _Z11scaleKernelPfS_f,@"STO_CUDA_ENTRY STV_DEFAULT"
_Z11scaleKernelPfS_f:
.text._Z11scaleKernelPfS_f:
[----:B------:R-:W-:Y:S01]  /*0000*/  LDC R1, c[0x0][0x37c] ;  /* 0x0000df00ff017b82 */ /* 0x000fe20000000800 */
[----:B------:R-:W0:Y:S07]  /*0010*/  S2R R0, SR_TID.X ;  /* 0x0000000000007919 */ /* 0x000e2e0000002100 */
[----:B------:R-:W0:Y:S01]  /*0020*/  S2UR UR6, SR_CTAID.X ;  /* 0x00000000000679c3 */ /* 0x000e220000002500 */
[----:B------:R-:W1:Y:S07]  /*0030*/  LDCU.64 UR4, c[0x0][0x358] ;  /* 0x00006b00ff0477ac */ /* 0x000e6e0008000a00 */
[----:B------:R-:W0:Y:S08]  /*0040*/  LDC R7, c[0x0][0x360] ;  /* 0x0000d800ff077b82 */ /* 0x000e300000000800 */
[----:B------:R-:W2:Y:S08]  /*0050*/  LDC.64 R2, c[0x0][0x380] ;  /* 0x0000e000ff027b82 */ /* 0x000eb00000000a00 */
[----:B------:R-:W3:Y:S01]  /*0060*/  LDC.64 R4, c[0x0][0x388] ;  /* 0x0000e200ff047b82 */ /* 0x000ee20000000a00 */
[----:B0-----:R-:W-:Y:S01]  /*0070*/  IMAD R7, R7, UR6, R0 ;  /* 0x0000000607077c24 */ /* 0x001fe2000f8e0200 */
[----:B------:R-:W0:Y:S03]  /*0080*/  LDCU UR6, c[0x0][0x390] ;  /* 0x00007200ff0677ac */ /* 0x000e260008000800 */
[----:B--2---:R-:W-:-:S06]  /*0090*/  IMAD.WIDE R2, R7, 0x4, R2 ;  /* 0x0000000407027825 */ /* 0x004fcc00078e0202 */
[----:B-1----:R-:W0:Y:S01]  /*00a0*/  LDG.E R2, desc[UR4][R2.64] ;  /* 0x0000000402027981 */ /* 0x002e22000c1e1900 */
[----:B---3--:R-:W-:-:S04]  /*00b0*/  IMAD.WIDE R4, R7, 0x4, R4 ;  /* 0x0000000407047825 */ /* 0x008fc800078e0204 */
[----:B0-----:R-:W-:-:S05]  /*00c0*/  FMUL R7, R2, UR6 ;  /* 0x0000000602077c20 */ /* 0x001fca0008400000 */
[----:B------:R-:W-:Y:S01]  /*00d0*/  STG.E desc[UR4][R4.64], R7 ;  /* 0x0000000704007986 */ /* 0x000fe2000c101904 */
[----:B------:R-:W-:Y:S05]  /*00e0*/  EXIT ;  /* 0x000000000000794d */ /* 0x000fea0003800000 */
.L_x_0:
[----:B------:R-:W-:-:S00]  /*00f0*/  BRA `(.L_x_0) ;  /* 0xfffffffc00fc7947 */ /* 0x000fc0000383ffff */
[----:B------:R-:W-:-:S00]  /*0100*/  NOP ;  /* 0x0000000000007918 */ /* 0x000fc00000000000 */
[----:B------:R-:W-:-:S00]  /*0110*/  NOP ;  /* 0x0000000000007918 */ /* 0x000fc00000000000 */
[----:B------:R-:W-:-:S00]  /*0120*/  NOP ;  /* 0x0000000000007918 */ /* 0x000fc00000000000 */
[----:B------:R-:W-:-:S00]  /*0130*/  NOP ;  /* 0x0000000000007918 */ /* 0x000fc00000000000 */
[----:B------:R-:W-:-:S00]  /*0140*/  NOP ;  /* 0x0000000000007918 */ /* 0x000fc00000000000 */
[----:B------:R-:W-:-:S00]  /*0150*/  NOP ;  /* 0x0000000000007918 */ /* 0x000fc00000000000 */
[----:B------:R-:W-:-:S00]  /*0160*/  NOP ;  /* 0x0000000000007918 */ /* 0x000fc00000000000 */
[----:B------:R-:W-:-:S00]  /*0170*/  NOP ;  /* 0x0000000000007918 */ /* 0x000fc00000000000 */
.L_x_1:


//--------------------- .nv.shared.reserved.0     --------------------------
	.section	.nv.shared.reserved.0,"aw",@nobits
	.weak		__nv_reservedSMEM_offset_0_alias
	.size		__nv_reservedSMEM_offset_0_alias, 0, 64
	.other		__nv_reservedSMEM_offset_0_alias,@"STO_CUDA_RESERVED_SHARED STV_DEFAULT"
__nv_reservedSMEM_offset_0_alias:
	.zero		0
	.zero		64


//--------------------- .nv.constant0._Z11scaleKernelPfS_f --------------------------
	.section	.nv.constant0._Z11scaleKernelPfS_f,"a",@progbits
	.sectionflags	@""
	.align	4
.nv.constant0._Z11scaleKernelPfS_f:
	.zero		916


//--------------------- SYMBOLS --------------------------

	.type		.nv.reservedSmem.offset0,@object
	.size		.nv.reservedSmem.offset0,0x4
